//
// Generated by NVIDIA NVVM Compiler
//
// Compiler Build ID: CL-36424714
// Cuda compilation tools, release 13.0, V13.0.88
// Based on NVVM 20.0.0
//

.version 9.0
.target sm_100
.address_size 64

	// .globl	_Z15bias_add_kernelPfS_ii

.visible .entry _Z15bias_add_kernelPfS_ii(
	.param .u64 .ptr .align 1 _Z15bias_add_kernelPfS_ii_param_0,
	.param .u64 .ptr .align 1 _Z15bias_add_kernelPfS_ii_param_1,
	.param .u32 _Z15bias_add_kernelPfS_ii_param_2,
	.param .u32 _Z15bias_add_kernelPfS_ii_param_3
)
{
	.reg .pred 	%p<2>;
	.reg .b32 	%r<9>;
	.reg .b32 	%f<4>;
	.reg .b64 	%rd<9>;

	ld.param.u64 	%rd1, [_Z15bias_add_kernelPfS_ii_param_0];
	ld.param.u64 	%rd2, [_Z15bias_add_kernelPfS_ii_param_1];
	ld.param.u32 	%r3, [_Z15bias_add_kernelPfS_ii_param_2];
	ld.param.u32 	%r2, [_Z15bias_add_kernelPfS_ii_param_3];
	mov.u32 	%r4, %ctaid.x;
	mov.u32 	%r5, %ntid.x;
	mov.u32 	%r6, %tid.x;
	mad.lo.s32 	%r1, %r4, %r5, %r6;
	mul.lo.s32 	%r7, %r2, %r3;
	setp.ge.s32 	%p1, %r1, %r7;
	@%p1 bra 	$L__BB0_2;
	cvta.to.global.u64 	%rd3, %rd2;
	cvta.to.global.u64 	%rd4, %rd1;
	rem.s32 	%r8, %r1, %r2;
	mul.wide.s32 	%rd5, %r8, 4;
	add.s64 	%rd6, %rd3, %rd5;
	ld.global.f32 	%f1, [%rd6];
	mul.wide.s32 	%rd7, %r1, 4;
	add.s64 	%rd8, %rd4, %rd7;
	ld.global.f32 	%f2, [%rd8];
	add.f32 	%f3, %f1, %f2;
	st.global.f32 	[%rd8], %f3;
$L__BB0_2:
	ret;

}
	// .globl	_Z11relu_kernelPfi
.visible .entry _Z11relu_kernelPfi(
	.param .u64 .ptr .align 1 _Z11relu_kernelPfi_param_0,
	.param .u32 _Z11relu_kernelPfi_param_1
)
{
	.reg .pred 	%p<2>;
	.reg .b32 	%r<6>;
	.reg .b32 	%f<3>;
	.reg .b64 	%rd<5>;

	ld.param.u64 	%rd1, [_Z11relu_kernelPfi_param_0];
	ld.param.u32 	%r2, [_Z11relu_kernelPfi_param_1];
	mov.u32 	%r3, %ctaid.x;
	mov.u32 	%r4, %ntid.x;
	mov.u32 	%r5, %tid.x;
	mad.lo.s32 	%r1, %r3, %r4, %r5;
	setp.ge.s32 	%p1, %r1, %r2;
	@%p1 bra 	$L__BB1_2;
	cvta.to.global.u64 	%rd2, %rd1;
	mul.wide.s32 	%rd3, %r1, 4;
	add.s64 	%rd4, %rd2, %rd3;
	ld.global.f32 	%f1, [%rd4];
	max.f32 	%f2, %f1, 0f00000000;
	st.global.f32 	[%rd4], %f2;
$L__BB1_2:
	ret;

}
	// .globl	_Z20relu_backward_kernelPfS_i
.visible .entry _Z20relu_backward_kernelPfS_i(
	.param .u64 .ptr .align 1 _Z20relu_backward_kernelPfS_i_param_0,
	.param .u64 .ptr .align 1 _Z20relu_backward_kernelPfS_i_param_1,
	.param .u32 _Z20relu_backward_kernelPfS_i_param_2
)
{
	.reg .pred 	%p<3>;
	.reg .b32 	%r<6>;
	.reg .b32 	%f<5>;
	.reg .b64 	%rd<8>;

	ld.param.u64 	%rd1, [_Z20relu_backward_kernelPfS_i_param_0];
	ld.param.u64 	%rd2, [_Z20relu_backward_kernelPfS_i_param_1];
	ld.param.u32 	%r2, [_Z20relu_backward_kernelPfS_i_param_2];
	mov.u32 	%r3, %ctaid.x;
	mov.u32 	%r4, %ntid.x;
	mov.u32 	%r5, %tid.x;
	mad.lo.s32 	%r1, %r3, %r4, %r5;
	setp.ge.s32 	%p1, %r1, %r2;
	@%p1 bra 	$L__BB2_2;
	cvta.to.global.u64 	%rd3, %rd2;
	cvta.to.global.u64 	%rd4, %rd1;
	mul.wide.s32 	%rd5, %r1, 4;
	add.s64 	%rd6, %rd3, %rd5;
	ld.global.f32 	%f1, [%rd6];
	setp.gt.f32 	%p2, %f1, 0f00000000;
	selp.f32 	%f2, 0f3F800000, 0f00000000, %p2;
	add.s64 	%rd7, %rd4, %rd5;
	ld.global.f32 	%f3, [%rd7];
	mul.f32 	%f4, %f3, %f2;
	st.global.f32 	[%rd7], %f4;
$L__BB2_2:
	ret;

}
	// .globl	_Z20bias_backward_kernelPfS_ii
.visible .entry _Z20bias_backward_kernelPfS_ii(
	.param .u64 .ptr .align 1 _Z20bias_backward_kernelPfS_ii_param_0,
	.param .u64 .ptr .align 1 _Z20bias_backward_kernelPfS_ii_param_1,
	.param .u32 _Z20bias_backward_kernelPfS_ii_param_2,
	.param .u32 _Z20bias_backward_kernelPfS_ii_param_3
)
{
	.reg .pred 	%p<2>;
	.reg .b32 	%r<9>;
	.reg .b32 	%f<3>;
	.reg .b64 	%rd<9>;

	ld.param.u64 	%rd1, [_Z20bias_backward_kernelPfS_ii_param_0];
	ld.param.u64 	%rd2, [_Z20bias_backward_kernelPfS_ii_param_1];
	ld.param.u32 	%r3, [_Z20bias_backward_kernelPfS_ii_param_2];
	ld.param.u32 	%r2, [_Z20bias_backward_kernelPfS_ii_param_3];
	mov.u32 	%r4, %ctaid.x;
	mov.u32 	%r5, %ntid.x;
	mov.u32 	%r6, %tid.x;
	mad.lo.s32 	%r1, %r4, %r5, %r6;
	mul.lo.s32 	%r7, %r2, %r3;
	setp.ge.s32 	%p1, %r1, %r7;
	@%p1 bra 	$L__BB3_2;
	cvta.to.global.u64 	%rd3, %rd1;
	cvta.to.global.u64 	%rd4, %rd2;
	rem.s32 	%r8, %r1, %r2;
	mul.wide.s32 	%rd5, %r8, 4;
	add.s64 	%rd6, %rd4, %rd5;
	mul.wide.s32 	%rd7, %r1, 4;
	add.s64 	%rd8, %rd3, %rd7;
	ld.global.f32 	%f1, [%rd8];
	atom.global.add.f32 	%f2, [%rd6], %f1;
$L__BB3_2:
	ret;

}


// ===== COMPILED SASS (sm_100) =====

	.target	sm_100

	.elftype	@"ET_EXEC"


//--------------------- .note.nv.tkinfo           --------------------------
	.section	.note.nv.tkinfo,"",@"SHT_NOTE"
	.sectionflags	@"SHF_NOTE_NV_TKINFO"
	.tkinfo
        /*0018*/ 	.word	0x00000002
        /*0030*/ 	.string	""
        /*0030*/ 	.string	"ptxas"
        /*0030*/ 	.string	"Cuda compilation tools, release 13.0, V13.0.88"
        /*0030*/ 	.string	"Build cuda_13.0.r13.0/compiler.36424714_0"
        /*0030*/ 	.string	"-arch sm_100 -m 64 "



//--------------------- .note.nv.cuinfo           --------------------------
	.section	.note.nv.cuinfo,"",@"SHT_NOTE"
	.sectionflags	@"SHF_NOTE_NV_CUINFO"
        /*0018*/ 	.short	0x0002
        /*001a*/ 	.short	0x0064
        /*001c*/ 	.short	0x0082
	.zero		2


//--------------------- .nv.info                  --------------------------
	.section	.nv.info,"",@"SHT_CUDA_INFO"
	.align	4


	//----- nvinfo : EIATTR_REGCOUNT
	.align		4
        /*0000*/ 	.byte	0x04, 0x2f
        /*0002*/ 	.short	(.L_1 - .L_0)
	.align		4
.L_0:
        /*0004*/ 	.word	index@(_Z15bias_add_kernelPfS_ii)
        /*0008*/ 	.word	0x0000000e


	//----- nvinfo : EIATTR_FRAME_SIZE
	.align		4
.L_1:
        /*000c*/ 	.byte	0x04, 0x11
        /*000e*/ 	.short	(.L_3 - .L_2)
	.align		4
.L_2:
        /*0010*/ 	.word	index@(_Z15bias_add_kernelPfS_ii)
        /*0014*/ 	.word	0x00000000


	//----- nvinfo : EIATTR_REGCOUNT
	.align		4
.L_3:
        /*0018*/ 	.byte	0x04, 0x2f
        /*001a*/ 	.short	(.L_5 - .L_4)
	.align		4
.L_4:
        /*001c*/ 	.word	index@(_Z11relu_kernelPfi)
        /*0020*/ 	.word	0x00000008


	//----- nvinfo : EIATTR_FRAME_SIZE
	.align		4
.L_5:
        /*0024*/ 	.byte	0x04, 0x11
        /*0026*/ 	.short	(.L_7 - .L_6)
	.align		4
.L_6:
        /*0028*/ 	.word	index@(_Z11relu_kernelPfi)
        /*002c*/ 	.word	0x00000000


	//----- nvinfo : EIATTR_REGCOUNT
	.align		4
.L_7:
        /*0030*/ 	.byte	0x04, 0x2f
        /*0032*/ 	.short	(.L_9 - .L_8)
	.align		4
.L_8:
        /*0034*/ 	.word	index@(_Z20relu_backward_kernelPfS_i)
        /*0038*/ 	.word	0x0000000a


	//----- nvinfo : EIATTR_FRAME_SIZE
	.align		4
.L_9:
        /*003c*/ 	.byte	0x04, 0x11
        /*003e*/ 	.short	(.L_11 - .L_10)
	.align		4
.L_10:
        /*0040*/ 	.word	index@(_Z20relu_backward_kernelPfS_i)
        /*0044*/ 	.word	0x00000000


	//----- nvinfo : EIATTR_REGCOUNT
	.align		4
.L_11:
        /*0048*/ 	.byte	0x04, 0x2f
        /*004a*/ 	.short	(.L_13 - .L_12)
	.align		4
.L_12:
        /*004c*/ 	.word	index@(_Z20bias_backward_kernelPfS_ii)
        /*0050*/ 	.word	0x00000012


	//----- nvinfo : EIATTR_FRAME_SIZE
	.align		4
.L_13:
        /*0054*/ 	.byte	0x04, 0x11
        /*0056*/ 	.short	(.L_15 - .L_14)
	.align		4
.L_14:
        /*0058*/ 	.word	index@(_Z20bias_backward_kernelPfS_ii)
        /*005c*/ 	.word	0x00000000


	//----- nvinfo : EIATTR_MIN_STACK_SIZE
	.align		4
.L_15:
        /*0060*/ 	.byte	0x04, 0x12
        /*0062*/ 	.short	(.L_17 - .L_16)
	.align		4
.L_16:
        /*0064*/ 	.word	index@(_Z20bias_backward_kernelPfS_ii)
        /*0068*/ 	.word	0x00000000


	//----- nvinfo : EIATTR_MIN_STACK_SIZE
	.align		4
.L_17:
        /*006c*/ 	.byte	0x04, 0x12
        /*006e*/ 	.short	(.L_19 - .L_18)
	.align		4
.L_18:
        /*0070*/ 	.word	index@(_Z20relu_backward_kernelPfS_i)
        /*0074*/ 	.word	0x00000000


	//----- nvinfo : EIATTR_MIN_STACK_SIZE
	.align		4
.L_19:
        /*0078*/ 	.byte	0x04, 0x12
        /*007a*/ 	.short	(.L_21 - .L_20)
	.align		4
.L_20:
        /*007c*/ 	.word	index@(_Z11relu_kernelPfi)
        /*0080*/ 	.word	0x00000000


	//----- nvinfo : EIATTR_MIN_STACK_SIZE
	.align		4
.L_21:
        /*0084*/ 	.byte	0x04, 0x12
        /*0086*/ 	.short	(.L_23 - .L_22)
	.align		4
.L_22:
        /*0088*/ 	.word	index@(_Z15bias_add_kernelPfS_ii)
        /*008c*/ 	.word	0x00000000
.L_23:


//--------------------- .nv.compat                --------------------------
	.section	.nv.compat,"",@"SHT_CUDA_COMPAT_INFO"
	.align	4
        /*0000*/ 	.byte	0x02, 0x09, 0x00, 0x00, 0x02, 0x02, 0x01, 0x00, 0x02, 0x05, 0x05, 0x00, 0x03, 0x07, 0x01, 0x01
        /*0010*/ 	.byte	0x02, 0x03, 0x00, 0x00, 0x02, 0x06, 0x01, 0x00, 0x04, 0x0b, 0x08, 0x00, 0x09, 0x00, 0x00, 0x00
        /*0020*/ 	.byte	0x00, 0x00, 0x00, 0x00


//--------------------- .nv.info._Z20bias_backward_kernelPfS_ii --------------------------
	.section	.nv.info._Z20bias_backward_kernelPfS_ii,"",@"SHT_CUDA_INFO"
	.sectionflags	@""
	.align	4


	//----- nvinfo : EIATTR_CUDA_API_VERSION
	.align		4
        /*0000*/ 	.byte	0x04, 0x37
        /*0002*/ 	.short	(.L_25 - .L_24)
.L_24:
        /*0004*/ 	.word	0x00000082


	//----- nvinfo : EIATTR_KPARAM_INFO
	.align		4
.L_25:
        /*0008*/ 	.byte	0x04, 0x17
        /*000a*/ 	.short	(.L_27 - .L_26)
.L_26:
        /*000c*/ 	.word	0x00000000
        /*0010*/ 	.short	0x0003
        /*0012*/ 	.short	0x0014
        /*0014*/ 	.byte	0x00, 0xf0, 0x11, 0x00


	//----- nvinfo : EIATTR_KPARAM_INFO
	.align		4
.L_27:
        /*0018*/ 	.byte	0x04, 0x17
        /*001a*/ 	.short	(.L_29 - .L_28)
.L_28:
        /*001c*/ 	.word	0x00000000
        /*0020*/ 	.short	0x0002
        /*0022*/ 	.short	0x0010
        /*0024*/ 	.byte	0x00, 0xf0, 0x11, 0x00


	//----- nvinfo : EIATTR_KPARAM_INFO
	.align		4
.L_29:
        /*0028*/ 	.byte	0x04, 0x17
        /*002a*/ 	.short	(.L_31 - .L_30)
.L_30:
        /*002c*/ 	.word	0x00000000
        /*0030*/ 	.short	0x0001
        /*0032*/ 	.short	0x0008
        /*0034*/ 	.byte	0x00, 0xf5, 0x21, 0x00


	//----- nvinfo : EIATTR_KPARAM_INFO
	.align		4
.L_31:
        /*0038*/ 	.byte	0x04, 0x17
        /*003a*/ 	.short	(.L_33 - .L_32)
.L_32:
        /*003c*/ 	.word	0x00000000
        /*0040*/ 	.short	0x0000
        /*0042*/ 	.short	0x0000
        /*0044*/ 	.byte	0x00, 0xf5, 0x21, 0x00


	//----- nvinfo : EIATTR_SPARSE_MMA_MASK
	.align		4
.L_33:
        /*0048*/ 	.byte	0x03, 0x50
        /*004a*/ 	.short	0x0000


	//----- nvinfo : EIATTR_MAXREG_COUNT
	.align		4
        /*004c*/ 	.byte	0x03, 0x1b
        /*004e*/ 	.short	0x00ff


	//----- nvinfo : EIATTR_MERCURY_ISA_VERSION
	.align		4
        /*0050*/ 	.byte	0x03, 0x5f
        /*0052*/ 	.short	0x0101


	//----- nvinfo : EIATTR_VRC_CTA_INIT_COUNT
	.align		4
        /*0054*/ 	.byte	0x02, 0x4a
	.zero		1
	.zero		1


	//----- nvinfo : EIATTR_EXIT_INSTR_OFFSETS
	.align		4
        /*0058*/ 	.byte	0x04, 0x1c
        /*005a*/ 	.short	(.L_35 - .L_34)


	//   ....[0]....
.L_34:
        /*005c*/ 	.word	0x00000080


	//   ....[1]....
        /*0060*/ 	.word	0x00000250


	//----- nvinfo : EIATTR_CBANK_PARAM_SIZE
	.align		4
.L_35:
        /*0064*/ 	.byte	0x03, 0x19
        /*0066*/ 	.short	0x0018


	//----- nvinfo : EIATTR_PARAM_CBANK
	.align		4
        /*0068*/ 	.byte	0x04, 0x0a
        /*006a*/ 	.short	(.L_37 - .L_36)
	.align		4
.L_36:
        /*006c*/ 	.word	index@(.nv.constant0._Z20bias_backward_kernelPfS_ii)
        /*0070*/ 	.short	0x0380
        /*0072*/ 	.short	0x0018


	//----- nvinfo : EIATTR_SW_WAR
	.align		4
.L_37:
        /*0074*/ 	.byte	0x04, 0x36
        /*0076*/ 	.short	(.L_39 - .L_38)
.L_38:
        /*0078*/ 	.word	0x00000008
.L_39:


//--------------------- .nv.info._Z20relu_backward_kernelPfS_i --------------------------
	.section	.nv.info._Z20relu_backward_kernelPfS_i,"",@"SHT_CUDA_INFO"
	.sectionflags	@""
	.align	4


	//----- nvinfo : EIATTR_CUDA_API_VERSION
	.align		4
        /*0000*/ 	.byte	0x04, 0x37
        /*0002*/ 	.short	(.L_41 - .L_40)
.L_40:
        /*0004*/ 	.word	0x00000082


	//----- nvinfo : EIATTR_KPARAM_INFO
	.align		4
.L_41:
        /*0008*/ 	.byte	0x04, 0x17
        /*000a*/ 	.short	(.L_43 - .L_42)
.L_42:
        /*000c*/ 	.word	0x00000000
        /*0010*/ 	.short	0x0002
        /*0012*/ 	.short	0x0010
        /*0014*/ 	.byte	0x00, 0xf0, 0x11, 0x00


	//----- nvinfo : EIATTR_KPARAM_INFO
	.align		4
.L_43:
        /*0018*/ 	.byte	0x04, 0x17
        /*001a*/ 	.short	(.L_45 - .L_44)
.L_44:
        /*001c*/ 	.word	0x00000000
        /*0020*/ 	.short	0x0001
        /*0022*/ 	.short	0x0008
        /*0024*/ 	.byte	0x00, 0xf5, 0x21, 0x00


	//----- nvinfo : EIATTR_KPARAM_INFO
	.align		4
.L_45:
        /*0028*/ 	.byte	0x04, 0x17
        /*002a*/ 	.short	(.L_47 - .L_46)
.L_46:
        /*002c*/ 	.word	0x00000000
        /*0030*/ 	.short	0x0000
        /*0032*/ 	.short	0x0000
        /*0034*/ 	.byte	0x00, 0xf5, 0x21, 0x00


	//----- nvinfo : EIATTR_SPARSE_MMA_MASK
	.align		4
.L_47:
        /*0038*/ 	.byte	0x03, 0x50
        /*003a*/ 	.short	0x0000


	//----- nvinfo : EIATTR_MAXREG_COUNT
	.align		4
        /*003c*/ 	.byte	0x03, 0x1b
        /*003e*/ 	.short	0x00ff


	//----- nvinfo : EIATTR_MERCURY_ISA_VERSION
	.align		4
        /*0040*/ 	.byte	0x03, 0x5f
        /*0042*/ 	.short	0x0101


	//----- nvinfo : EIATTR_VRC_CTA_INIT_COUNT
	.align		4
        /*0044*/ 	.byte	0x02, 0x4a
	.zero		1
	.zero		1


	//----- nvinfo : EIATTR_EXIT_INSTR_OFFSETS
	.align		4
        /*0048*/ 	.byte	0x04, 0x1c
        /*004a*/ 	.short	(.L_49 - .L_48)


	//   ....[0]....
.L_48:
        /*004c*/ 	.word	0x00000070


	//   ....[1]....
        /*0050*/ 	.word	0x00000120


	//----- nvinfo : EIATTR_CBANK_PARAM_SIZE
	.align		4
.L_49:
        /*0054*/ 	.byte	0x03, 0x19
        /*0056*/ 	.short	0x0014


	//----- nvinfo : EIATTR_PARAM_CBANK
	.align		4
        /*0058*/ 	.byte	0x04, 0x0a
        /*005a*/ 	.short	(.L_51 - .L_50)
	.align		4
.L_50:
        /*005c*/ 	.word	index@(.nv.constant0._Z20relu_backward_kernelPfS_i)
        /*0060*/ 	.short	0x0380
        /*0062*/ 	.short	0x0014


	//----- nvinfo : EIATTR_SW_WAR
	.align		4
.L_51:
        /*0064*/ 	.byte	0x04, 0x36
        /*0066*/ 	.short	(.L_53 - .L_52)
.L_52:
        /*0068*/ 	.word	0x00000008
.L_53:


//--------------------- .nv.info._Z11relu_kernelPfi --------------------------
	.section	.nv.info._Z11relu_kernelPfi,"",@"SHT_CUDA_INFO"
	.sectionflags	@""
	.align	4


	//----- nvinfo : EIATTR_CUDA_API_VERSION
	.align		4
        /*0000*/ 	.byte	0x04, 0x37
        /*0002*/ 	.short	(.L_55 - .L_54)
.L_54:
        /*0004*/ 	.word	0x00000082


	//----- nvinfo : EIATTR_KPARAM_INFO
	.align		4
.L_55:
        /*0008*/ 	.byte	0x04, 0x17
        /*000a*/ 	.short	(.L_57 - .L_56)
.L_56:
        /*000c*/ 	.word	0x00000000
        /*0010*/ 	.short	0x0001
        /*0012*/ 	.short	0x0008
        /*0014*/ 	.byte	0x00, 0xf0, 0x11, 0x00


	//----- nvinfo : EIATTR_KPARAM_INFO
	.align		4
.L_57:
        /*0018*/ 	.byte	0x04, 0x17
        /*001a*/ 	.short	(.L_59 - .L_58)
.L_58:
        /*001c*/ 	.word	0x00000000
        /*0020*/ 	.short	0x0000
        /*0022*/ 	.short	0x0000
        /*0024*/ 	.byte	0x00, 0xf5, 0x21, 0x00


	//----- nvinfo : EIATTR_SPARSE_MMA_MASK
	.align		4
.L_59:
        /*0028*/ 	.byte	0x03, 0x50
        /*002a*/ 	.short	0x0000


	//----- nvinfo : EIATTR_MAXREG_COUNT
	.align		4
        /*002c*/ 	.byte	0x03, 0x1b
        /*002e*/ 	.short	0x00ff


	//----- nvinfo : EIATTR_MERCURY_ISA_VERSION
	.align		4
        /*0030*/ 	.byte	0x03, 0x5f
        /*0032*/ 	.short	0x0101


	//----- nvinfo : EIATTR_VRC_CTA_INIT_COUNT
	.align		4
        /*0034*/ 	.byte	0x02, 0x4a
	.zero		1
	.zero		1


	//----- nvinfo : EIATTR_EXIT_INSTR_OFFSETS
	.align		4
        /*0038*/ 	.byte	0x04, 0x1c
        /*003a*/ 	.short	(.L_61 - .L_60)


	//   ....[0]....
.L_60:
        /*003c*/ 	.word	0x00000070


	//   ....[1]....
        /*0040*/ 	.word	0x000000e0


	//----- nvinfo : EIATTR_CBANK_PARAM_SIZE
	.align		4
.L_61:
        /*0044*/ 	.byte	0x03, 0x19
        /*0046*/ 	.short	0x000c


	//----- nvinfo : EIATTR_PARAM_CBANK
	.align		4
        /*0048*/ 	.byte	0x04, 0x0a
        /*004a*/ 	.short	(.L_63 - .L_62)
	.align		4
.L_62:
        /*004c*/ 	.word	index@(.nv.constant0._Z11relu_kernelPfi)
        /*0050*/ 	.short	0x0380
        /*0052*/ 	.short	0x000c


	//----- nvinfo : EIATTR_SW_WAR
	.align		4
.L_63:
        /*0054*/ 	.byte	0x04, 0x36
        /*0056*/ 	.short	(.L_65 - .L_64)
.L_64:
        /*0058*/ 	.word	0x00000008
.L_65:


//--------------------- .nv.info._Z15bias_add_kernelPfS_ii --------------------------
	.section	.nv.info._Z15bias_add_kernelPfS_ii,"",@"SHT_CUDA_INFO"
	.sectionflags	@""
	.align	4


	//----- nvinfo : EIATTR_CUDA_API_VERSION
	.align		4
        /*0000*/ 	.byte	0x04, 0x37
        /*0002*/ 	.short	(.L_67 - .L_66)
.L_66:
        /*0004*/ 	.word	0x00000082


	//----- nvinfo : EIATTR_KPARAM_INFO
	.align		4
.L_67:
        /*0008*/ 	.byte	0x04, 0x17
        /*000a*/ 	.short	(.L_69 - .L_68)
.L_68:
        /*000c*/ 	.word	0x00000000
        /*0010*/ 	.short	0x0003
        /*0012*/ 	.short	0x0014
        /*0014*/ 	.byte	0x00, 0xf0, 0x11, 0x00


	//----- nvinfo : EIATTR_KPARAM_INFO
	.align		4
.L_69:
        /*0018*/ 	.byte	0x04, 0x17
        /*001a*/ 	.short	(.L_71 - .L_70)
.L_70:
        /*001c*/ 	.word	0x00000000
        /*0020*/ 	.short	0x0002
        /*0022*/ 	.short	0x0010
        /*0024*/ 	.byte	0x00, 0xf0, 0x11, 0x00


	//----- nvinfo : EIATTR_KPARAM_INFO
	.align		4
.L_71:
        /*0028*/ 	.byte	0x04, 0x17
        /*002a*/ 	.short	(.L_73 - .L_72)
.L_72:
        /*002c*/ 	.word	0x00000000
        /*0030*/ 	.short	0x0001
        /*0032*/ 	.short	0x0008
        /*0034*/ 	.byte	0x00, 0xf5, 0x21, 0x00


	//----- nvinfo : EIATTR_KPARAM_INFO
	.align		4
.L_73:
        /*0038*/ 	.byte	0x04, 0x17
        /*003a*/ 	.short	(.L_75 - .L_74)
.L_74:
        /*003c*/ 	.word	0x00000000
        /*0040*/ 	.short	0x0000
        /*0042*/ 	.short	0x0000
        /*0044*/ 	.byte	0x00, 0xf5, 0x21, 0x00


	//----- nvinfo : EIATTR_SPARSE_MMA_MASK
	.align		4
.L_75:
        /*0048*/ 	.byte	0x03, 0x50
        /*004a*/ 	.short	0x0000


	//----- nvinfo : EIATTR_MAXREG_COUNT
	.align		4
        /*004c*/ 	.byte	0x03, 0x1b
        /*004e*/ 	.short	0x00ff


	//----- nvinfo : EIATTR_MERCURY_ISA_VERSION
	.align		4
        /*0050*/ 	.byte	0x03, 0x5f
        /*0052*/ 	.short	0x0101


	//----- nvinfo : EIATTR_VRC_CTA_INIT_COUNT
	.align		4
        /*0054*/ 	.byte	0x02, 0x4a
	.zero		1
	.zero		1


	//----- nvinfo : EIATTR_EXIT_INSTR_OFFSETS
	.align		4
        /*0058*/ 	.byte	0x04, 0x1c
        /*005a*/ 	.short	(.L_77 - .L_76)


	//   ....[0]....
.L_76:
        /*005c*/ 	.word	0x00000080


	//   ....[1]....
        /*0060*/ 	.word	0x00000270


	//----- nvinfo : EIATTR_CBANK_PARAM_SIZE
	.align		4
.L_77:
        /*0064*/ 	.byte	0x03, 0x19
        /*0066*/ 	.short	0x0018


	//----- nvinfo : EIATTR_PARAM_CBANK
	.align		4
        /*0068*/ 	.byte	0x04, 0x0a
        /*006a*/ 	.short	(.L_79 - .L_78)
	.align		4
.L_78:
        /*006c*/ 	.word	index@(.nv.constant0._Z15bias_add_kernelPfS_ii)
        /*0070*/ 	.short	0x0380
        /*0072*/ 	.short	0x0018


	//----- nvinfo : EIATTR_SW_WAR
	.align		4
.L_79:
        /*0074*/ 	.byte	0x04, 0x36
        /*0076*/ 	.short	(.L_81 - .L_80)
.L_80:
        /*0078*/ 	.word	0x00000008
.L_81:


//--------------------- .nv.callgraph             --------------------------
	.section	.nv.callgraph,"",@"SHT_CUDA_CALLGRAPH"
	.align	4
	.sectionentsize	8
	.align		4
        /*0000*/ 	.word	0x00000000
	.align		4
        /*0004*/ 	.word	0xffffffff
	.align		4
        /*0008*/ 	.word	0x00000000
	.align		4
        /*000c*/ 	.word	0xfffffffe
	.align		4
        /*0010*/ 	.word	0x00000000
	.align		4
        /*0014*/ 	.word	0xfffffffd
	.align		4
        /*0018*/ 	.word	0x00000000
	.align		4
        /*001c*/ 	.word	0xfffffffc


//--------------------- .text._Z20bias_backward_kernelPfS_ii --------------------------
	.section	.text._Z20bias_backward_kernelPfS_ii,"ax",@progbits
	.align	128
        .global         _Z20bias_backward_kernelPfS_ii
        .type           _Z20bias_backward_kernelPfS_ii,@function
        .size           _Z20bias_backward_kernelPfS_ii,(.L_x_4 - _Z20bias_backward_kernelPfS_ii)
        .other          _Z20bias_backward_kernelPfS_ii,@"STO_CUDA_ENTRY STV_DEFAULT"
_Z20bias_backward_kernelPfS_ii:
.text._Z20bias_backward_kernelPfS_ii:
[----:B------:R-:W-:Y:S01]  /*0000*/  LDC R1, c[0x0][0x37c] ;  /* 0x0000df00ff017b82 */ /* 0x000fe20000000800 */
[----:B------:R-:W0:Y:S07]  /*0010*/  S2R R0, SR_TID.X ;  /* 0x0000000000007919 */ /* 0x000e2e0000002100 */
[----:B------:R-:W0:Y:S08]  /*0020*/  S2UR UR4, SR_CTAID.X ;  /* 0x00000000000479c3 */ /* 0x000e300000002500 */
[----:B------:R-:W0:Y:S08]  /*0030*/  LDC R9, c[0x0][0x360] ;  /* 0x0000d800ff097b82 */ /* 0x000e300000000800 */
[----:B------:R-:W1:Y:S01]  /*0040*/  LDC.64 R2, c[0x0][0x390] ;  /* 0x0000e400ff027b82 */ /* 0x000e620000000a00 */
[----:B0-----:R-:W-:-:S02]  /*0050*/  IMAD R9, R9, UR4, R0 ;  /* 0x0000000409097c24 */ /* 0x001fc4000f8e0200 */
[----:B-1----:R-:W-:-:S05]  /*0060*/  IMAD R2, R3, R2, RZ ;  /* 0x0000000203027224 */ /* 0x002fca00078e02ff */
[----:B------:R-:W-:-:S13]  /*0070*/  ISETP.GE.AND P0, PT, R9, R2, PT ;  /* 0x000000020900720c */ /* 0x000fda0003f06270 */
[----:B------:R-:W-:Y:S05]  /*0080*/  @P0 EXIT ;  /* 0x000000000000094d */ /* 0x000fea0003800000 */
[----:B------:R-:W0:Y:S01]  /*0090*/  LDC.64 R4, c[0x0][0x380] ;  /* 0x0000e000ff047b82 */ /* 0x000e220000000a00 */
[----:B------:R-:W1:Y:S01]  /*00a0*/  LDCU.64 UR4, c[0x0][0x358] ;  /* 0x00006b00ff0477ac */ /* 0x000e620008000a00 */
[----:B0-----:R-:W-:-:S05]  /*00b0*/  IMAD.WIDE R4, R9, 0x4, R4 ;  /* 0x0000000409047825 */ /* 0x001fca00078e0204 */
[----:B-1----:R0:W2:Y:S01]  /*00c0*/  LDG.E R11, desc[UR4][R4.64] ;  /* 0x00000004040b7981 */ /* 0x0020a2000c1e1900 */
[----:B------:R-:W-:Y:S02]  /*00d0*/  IABS R13, R3 ;  /* 0x00000003000d7213 */ /* 0x000fe40000000000 */
[----:B------:R-:W-:Y:S02]  /*00e0*/  ISETP.GE.AND P2, PT, R9, RZ, PT ;  /* 0x000000ff0900720c */ /* 0x000fe40003f46270 */
[----:B------:R-:W1:Y:S01]  /*00f0*/  I2F.RP R0, R13 ;  /* 0x0000000d00007306 */ /* 0x000e620000209400 */
[----:B0-----:R-:W0:Y:S07]  /*0100*/  LDC.64 R4, c[0x0][0x388] ;  /* 0x0000e200ff047b82 */ /* 0x001e2e0000000a00 */
[----:B-1----:R-:W1:Y:S02]  /*0110*/  MUFU.RCP R0, R0 ;  /* 0x0000000000007308 */ /* 0x002e640000001000 */
[----:B-1----:R-:W-:-:S06]  /*0120*/  IADD3 R6, PT, PT, R0, 0xffffffe, RZ ;  /* 0x0ffffffe00067810 */ /* 0x002fcc0007ffe0ff */
[----:B------:R1:W3:Y:S02]  /*0130*/  F2I.FTZ.U32.TRUNC.NTZ R7, R6 ;  /* 0x0000000600077305 */ /* 0x0002e4000021f000 */
[----:B-1----:R-:W-:Y:S01]  /*0140*/  IMAD.MOV.U32 R6, RZ, RZ, RZ ;  /* 0x000000ffff067224 */ /* 0x002fe200078e00ff */
[----:B---3--:R-:W-:-:S05]  /*0150*/  IADD3 R2, PT, PT, RZ, -R7, RZ ;  /* 0x80000007ff027210 */ /* 0x008fca0007ffe0ff */
[----:B------:R-:W-:Y:S01]  /*0160*/  IMAD R15, R2, R13, RZ ;  /* 0x0000000d020f7224 */ /* 0x000fe200078e02ff */
[----:B------:R-:W-:-:S03]  /*0170*/  IABS R2, R9 ;  /* 0x0000000900027213 */ /* 0x000fc60000000000 */
[----:B------:R-:W-:-:S06]  /*0180*/  IMAD.HI.U32 R7, R7, R15, R6 ;  /* 0x0000000f07077227 */ /* 0x000fcc00078e0006 */
[----:B------:R-:W-:-:S05]  /*0190*/  IMAD.HI.U32 R7, R7, R2, RZ ;  /* 0x0000000207077227 */ /* 0x000fca00078e00ff */
[----:B------:R-:W-:-:S05]  /*01a0*/  IADD3 R7, PT, PT, -R7, RZ, RZ ;  /* 0x000000ff07077210 */ /* 0x000fca0007ffe1ff */
[----:B------:R-:W-:-:S05]  /*01b0*/  IMAD R0, R13, R7, R2 ;  /* 0x000000070d007224 */ /* 0x000fca00078e0202 */
[----:B------:R-:W-:-:S13]  /*01c0*/  ISETP.GT.U32.AND P0, PT, R13, R0, PT ;  /* 0x000000000d00720c */ /* 0x000fda0003f04070 */
[----:B------:R-:W-:Y:S01]  /*01d0*/  @!P0 IMAD.IADD R0, R0, 0x1, -R13 ;  /* 0x0000000100008824 */ /* 0x000fe200078e0a0d */
[----:B------:R-:W-:-:S04]  /*01e0*/  ISETP.NE.AND P0, PT, R3, RZ, PT ;  /* 0x000000ff0300720c */ /* 0x000fc80003f05270 */
[----:B------:R-:W-:-:S13]  /*01f0*/  ISETP.GT.U32.AND P1, PT, R13, R0, PT ;  /* 0x000000000d00720c */ /* 0x000fda0003f24070 */
[----:B------:R-:W-:-:S05]  /*0200*/  @!P1 IADD3 R0, PT, PT, R0, -R13, RZ ;  /* 0x8000000d00009210 */ /* 0x000fca0007ffe0ff */
[----:B------:R-:W-:Y:S01]  /*0210*/  @!P2 IMAD.MOV R0, RZ, RZ, -R0 ;  /* 0x000000ffff00a224 */ /* 0x000fe200078e0a00 */
[----:B------:R-:W-:-:S05]  /*0220*/  @!P0 LOP3.LUT R0, RZ, R3, RZ, 0x33, !PT ;  /* 0x00000003ff008212 */ /* 0x000fca00078e33ff */
[----:B0-----:R-:W-:-:S05]  /*0230*/  IMAD.WIDE R2, R0, 0x4, R4 ;  /* 0x0000000400027825 */ /* 0x001fca00078e0204 */
[----:B--2---:R-:W-:Y:S01]  /*0240*/  REDG.E.ADD.F32.FTZ.RN.STRONG.GPU desc[UR4][R2.64], R11 ;  /* 0x0000000b020079a6 */ /* 0x004fe2000c12f304 */
[----:B------:R-:W-:Y:S05]  /*0250*/  EXIT ;  /* 0x000000000000794d */ /* 0x000fea0003800000 */
.L_x_0:
[----:B------:R-:W-:-:S00]  /*0260*/  BRA `(.L_x_0) ;  /* 0xfffffffc00fc7947 */ /* 0x000fc0000383ffff */
[----:B------:R-:W-:-:S00]  /*0270*/  NOP ;  /* 0x0000000000007918 */ /* 0x000fc00000000000 */
        /* <DEDUP_REMOVED lines=8> */
.L_x_4:


//--------------------- .text._Z20relu_backward_kernelPfS_i --------------------------
	.section	.text._Z20relu_backward_kernelPfS_i,"ax",@progbits
	.align	128
        .global         _Z20relu_backward_kernelPfS_i
        .type           _Z20relu_backward_kernelPfS_i,@function
        .size           _Z20relu_backward_kernelPfS_i,(.L_x_5 - _Z20relu_backward_kernelPfS_i)
        .other          _Z20relu_backward_kernelPfS_i,@"STO_CUDA_ENTRY STV_DEFAULT"
_Z20relu_backward_kernelPfS_i:
.text._Z20relu_backward_kernelPfS_i:
[----:B------:R-:W-:Y:S01]  /*0000*/  LDC R1, c[0x0][0x37c] ;  /* 0x0000df00ff017b82 */ /* 0x000fe20000000800 */
[----:B------:R-:W0:Y:S07]  /*0010*/  S2R R0, SR_TID.X ;  /* 0x0000000000007919 */ /* 0x000e2e0000002100 */
[----:B------:R-:W0:Y:S01]  /*0020*/  S2UR UR4, SR_CTAID.X ;  /* 0x00000000000479c3 */ /* 0x000e220000002500 */
[----:B------:R-:W1:Y:S07]  /*0030*/  LDCU UR5, c[0x0][0x390] ;  /* 0x00007200ff0577ac */ /* 0x000e6e0008000800 */
[----:B------:R-:W0:Y:S02]  /*0040*/  LDC R7, c[0x0][0x360] ;  /* 0x0000d800ff077b82 */ /* 0x000e240000000800 */
[----:B0-----:R-:W-:-:S05]  /*0050*/  IMAD R7, R7, UR4, R0 ;  /* 0x0000000407077c24 */ /* 0x001fca000f8e0200 */
[----:B-1----:R-:W-:-:S13]  /*0060*/  ISETP.GE.AND P0, PT, R7, UR5, PT ;  /* 0x0000000507007c0c */ /* 0x002fda000bf06270 */
[----:B------:R-:W-:Y:S05]  /*0070*/  @P0 EXIT ;  /* 0x000000000000094d */ /* 0x000fea0003800000 */
[----:B------:R-:W0:Y:S01]  /*0080*/  LDC.64 R2, c[0x0][0x388] ;  /* 0x0000e200ff027b82 */ /* 0x000e220000000a00 */
[----:B------:R-:W1:Y:S07]  /*0090*/  LDCU.64 UR4, c[0x0][0x358] ;  /* 0x00006b00ff0477ac */ /* 0x000e6e0008000a00 */
[----:B------:R-:W2:Y:S01]  /*00a0*/  LDC.64 R4, c[0x0][0x380] ;  /* 0x0000e000ff047b82 */ /* 0x000ea20000000a00 */
[----:B0-----:R-:W-:-:S06]  /*00b0*/  IMAD.WIDE R2, R7, 0x4, R2 ;  /* 0x0000000407027825 */ /* 0x001fcc00078e0202 */
[----:B-1----:R-:W3:Y:S01]  /*00c0*/  LDG.E R2, desc[UR4][R2.64] ;  /* 0x0000000402027981 */ /* 0x002ee2000c1e1900 */
[----:B--2---:R-:W-:-:S05]  /*00d0*/  IMAD.WIDE R4, R7, 0x4, R4 ;  /* 0x0000000407047825 */ /* 0x004fca00078e0204 */
[----:B------:R-:W2:Y:S01]  /*00e0*/  LDG.E R7, desc[UR4][R4.64] ;  /* 0x0000000404077981 */ /* 0x000ea2000c1e1900 */
[----:B---3--:R-:W-:-:S05]  /*00f0*/  FSET.BF.GT.AND R0, R2, RZ, PT ;  /* 0x000000ff0200720a */ /* 0x008fca0003804000 */
[----:B--2---:R-:W-:-:S05]  /*0100*/  FMUL R7, R0, R7 ;  /* 0x0000000700077220 */ /* 0x004fca0000400000 */
[----:B------:R-:W-:Y:S01]  /*0110*/  STG.E desc[UR4][R4.64], R7 ;  /* 0x0000000704007986 */ /* 0x000fe2000c101904 */
[----:B------:R-:W-:Y:S05]  /*0120*/  EXIT ;  /* 0x000000000000794d */ /* 0x000fea0003800000 */
.L_x_1:
        /* <DEDUP_REMOVED lines=13> */
.L_x_5:


//--------------------- .text._Z11relu_kernelPfi  --------------------------
	.section	.text._Z11relu_kernelPfi,"ax",@progbits
	.align	128
        .global         _Z11relu_kernelPfi
        .type           _Z11relu_kernelPfi,@function
        .size           _Z11relu_kernelPfi,(.L_x_6 - _Z11relu_kernelPfi)
        .other          _Z11relu_kernelPfi,@"STO_CUDA_ENTRY STV_DEFAULT"
_Z11relu_kernelPfi:
.text._Z11relu_kernelPfi:
        /* <DEDUP_REMOVED lines=9> */
[----:B------:R-:W1:Y:S01]  /*0090*/  LDCU.64 UR4, c[0x0][0x358] ;  /* 0x00006b00ff0477ac */ /* 0x000e620008000a00 */
[----:B0-----:R-:W-:-:S05]  /*00a0*/  IMAD.WIDE R2, R5, 0x4, R2 ;  /* 0x0000000405027825 */ /* 0x001fca00078e0202 */
[----:B-1----:R-:W2:Y:S02]  /*00b0*/  LDG.E R0, desc[UR4][R2.64] ;  /* 0x0000000402007981 */ /* 0x002ea4000c1e1900 */
[----:B--2---:R-:W-:-:S05]  /*00c0*/  FMNMX R5, RZ, R0, !PT ;  /* 0x00000000ff057209 */ /* 0x004fca0007800000 */
[----:B------:R-:W-:Y:S01]  /*00d0*/  STG.E desc[UR4][R2.64], R5 ;  /* 0x0000000502007986 */ /* 0x000fe2000c101904 */
[----:B------:R-:W-:Y:S05]  /*00e0*/  EXIT ;  /* 0x000000000000794d */ /* 0x000fea0003800000 */
.L_x_2:
        /* <DEDUP_REMOVED lines=9> */
.L_x_6:


//--------------------- .text._Z15bias_add_kernelPfS_ii --------------------------
	.section	.text._Z15bias_add_kernelPfS_ii,"ax",@progbits
	.align	128
        .global         _Z15bias_add_kernelPfS_ii
        .type           _Z15bias_add_kernelPfS_ii,@function
        .size           _Z15bias_add_kernelPfS_ii,(.L_x_7 - _Z15bias_add_kernelPfS_ii)
        .other          _Z15bias_add_kernelPfS_ii,@"STO_CUDA_ENTRY STV_DEFAULT"
_Z15bias_add_kernelPfS_ii:
.text._Z15bias_add_kernelPfS_ii:
        /* <DEDUP_REMOVED lines=9> */
[----:B------:R-:W-:Y:S01]  /*0090*/  IABS R11, R3 ;  /* 0x00000003000b7213 */ /* 0x000fe20000000000 */
[----:B------:R-:W0:Y:S01]  /*00a0*/  LDCU.64 UR4, c[0x0][0x358] ;  /* 0x00006b00ff0477ac */ /* 0x000e220008000a00 */
[----:B------:R-:W-:Y:S02]  /*00b0*/  ISETP.GE.AND P2, PT, R9, RZ, PT ;  /* 0x000000ff0900720c */ /* 0x000fe40003f46270 */
[----:B------:R-:W1:Y:S08]  /*00c0*/  I2F.RP R0, R11 ;  /* 0x0000000b00007306 */ /* 0x000e700000209400 */
[----:B-1----:R-:W1:Y:S02]  /*00d0*/  MUFU.RCP R0, R0 ;  /* 0x0000000000007308 */ /* 0x002e640000001000 */
[----:B-1----:R-:W-:-:S06]  /*00e0*/  IADD3 R4, PT, PT, R0, 0xffffffe, RZ ;  /* 0x0ffffffe00047810 */ /* 0x002fcc0007ffe0ff */
[----:B------:R1:W2:Y:S02]  /*00f0*/  F2I.FTZ.U32.TRUNC.NTZ R5, R4 ;  /* 0x0000000400057305 */ /* 0x0002a4000021f000 */
[----:B-1----:R-:W-:Y:S01]  /*0100*/  IMAD.MOV.U32 R4, RZ, RZ, RZ ;  /* 0x000000ffff047224 */ /* 0x002fe200078e00ff */
[----:B--2---:R-:W-:-:S05]  /*0110*/  IADD3 R2, PT, PT, RZ, -R5, RZ ;  /* 0x80000005ff027210 */ /* 0x004fca0007ffe0ff */
[----:B------:R-:W-:Y:S01]  /*0120*/  IMAD R7, R2, R11, RZ ;  /* 0x0000000b02077224 */ /* 0x000fe200078e02ff */
[----:B------:R-:W-:-:S03]  /*0130*/  IABS R2, R9 ;  /* 0x0000000900027213 */ /* 0x000fc60000000000 */
[----:B------:R-:W-:Y:S02]  /*0140*/  IMAD.HI.U32 R5, R5, R7, R4 ;  /* 0x0000000705057227 */ /* 0x000fe400078e0004 */
[----:B------:R-:W1:Y:S04]  /*0150*/  LDC.64 R6, c[0x0][0x388] ;  /* 0x0000e200ff067b82 */ /* 0x000e680000000a00 */
[----:B------:R-:W-:-:S05]  /*0160*/  IMAD.HI.U32 R5, R5, R2, RZ ;  /* 0x0000000205057227 */ /* 0x000fca00078e00ff */
[----:B------:R-:W-:-:S05]  /*0170*/  IADD3 R5, PT, PT, -R5, RZ, RZ ;  /* 0x000000ff05057210 */ /* 0x000fca0007ffe1ff */
[C---:B------:R-:W-:Y:S02]  /*0180*/  IMAD R0, R11.reuse, R5, R2 ;  /* 0x000000050b007224 */ /* 0x040fe400078e0202 */
[----:B------:R-:W2:Y:S03]  /*0190*/  LDC.64 R4, c[0x0][0x380] ;  /* 0x0000e000ff047b82 */ /* 0x000ea60000000a00 */
[----:B------:R-:W-:-:S13]  /*01a0*/  ISETP.GT.U32.AND P0, PT, R11, R0, PT ;  /* 0x000000000b00720c */ /* 0x000fda0003f04070 */
[----:B------:R-:W-:Y:S01]  /*01b0*/  @!P0 IMAD.IADD R0, R0, 0x1, -R11 ;  /* 0x0000000100008824 */ /* 0x000fe200078e0a0b */
[----:B------:R-:W-:-:S04]  /*01c0*/  ISETP.NE.AND P0, PT, R3, RZ, PT ;  /* 0x000000ff0300720c */ /* 0x000fc80003f05270 */
[----:B------:R-:W-:Y:S01]  /*01d0*/  ISETP.GT.U32.AND P1, PT, R11, R0, PT ;  /* 0x000000000b00720c */ /* 0x000fe20003f24070 */
[----:B--2---:R-:W-:-:S12]  /*01e0*/  IMAD.WIDE R4, R9, 0x4, R4 ;  /* 0x0000000409047825 */ /* 0x004fd800078e0204 */
[----:B------:R-:W-:-:S05]  /*01f0*/  @!P1 IADD3 R0, PT, PT, R0, -R11, RZ ;  /* 0x8000000b00009210 */ /* 0x000fca0007ffe0ff */
[----:B------:R-:W-:Y:S01]  /*0200*/  @!P2 IMAD.MOV R0, RZ, RZ, -R0 ;  /* 0x000000ffff00a224 */ /* 0x000fe200078e0a00 */
[----:B------:R-:W-:-:S05]  /*0210*/  @!P0 LOP3.LUT R0, RZ, R3, RZ, 0x33, !PT ;  /* 0x00000003ff008212 */ /* 0x000fca00078e33ff */
[----:B-1----:R-:W-:Y:S02]  /*0220*/  IMAD.WIDE R2, R0, 0x4, R6 ;  /* 0x0000000400027825 */ /* 0x002fe400078e0206 */
[----:B0-----:R-:W2:Y:S04]  /*0230*/  LDG.E R7, desc[UR4][R4.64] ;  /* 0x0000000404077981 */ /* 0x001ea8000c1e1900 */
[----:B------:R-:W2:Y:S02]  /*0240*/  LDG.E R2, desc[UR4][R2.64] ;  /* 0x0000000402027981 */ /* 0x000ea4000c1e1900 */
[----:B--2---:R-:W-:-:S05]  /*0250*/  FADD R7, R2, R7 ;  /* 0x0000000702077221 */ /* 0x004fca0000000000 */
[----:B------:R-:W-:Y:S01]  /*0260*/  STG.E desc[UR4][R4.64], R7 ;  /* 0x0000000704007986 */ /* 0x000fe2000c101904 */
[----:B------:R-:W-:Y:S05]  /*0270*/  EXIT ;  /* 0x000000000000794d */ /* 0x000fea0003800000 */
.L_x_3:
        /* <DEDUP_REMOVED lines=16> */
.L_x_7:


//--------------------- .nv.shared.reserved.0     --------------------------
	.section	.nv.shared.reserved.0,"aw",@nobits
	.weak		__nv_reservedSMEM_offset_0_alias
	.size		__nv_reservedSMEM_offset_0_alias, 0, 64
	.other		__nv_reservedSMEM_offset_0_alias,@"STO_CUDA_RESERVED_SHARED STV_DEFAULT"
__nv_reservedSMEM_offset_0_alias:
	.zero		0
	.zero		64


//--------------------- .nv.constant0._Z20bias_backward_kernelPfS_ii --------------------------
	.section	.nv.constant0._Z20bias_backward_kernelPfS_ii,"a",@progbits
	.sectionflags	@""
	.align	4
.nv.constant0._Z20bias_backward_kernelPfS_ii:
	.zero		920


//--------------------- .nv.constant0._Z20relu_backward_kernelPfS_i --------------------------
	.section	.nv.constant0._Z20relu_backward_kernelPfS_i,"a",@progbits
	.sectionflags	@""
	.align	4
.nv.constant0._Z20relu_backward_kernelPfS_i:
	.zero		916


//--------------------- .nv.constant0._Z11relu_kernelPfi --------------------------
	.section	.nv.constant0._Z11relu_kernelPfi,"a",@progbits
	.sectionflags	@""
	.align	4
.nv.constant0._Z11relu_kernelPfi:
	.zero		908


//--------------------- .nv.constant0._Z15bias_add_kernelPfS_ii --------------------------
	.section	.nv.constant0._Z15bias_add_kernelPfS_ii,"a",@progbits
	.sectionflags	@""
	.align	4
.nv.constant0._Z15bias_add_kernelPfS_ii:
	.zero		920


//--------------------- SYMBOLS --------------------------

	.type		.nv.reservedSmem.offset0,@object
	.size		.nv.reservedSmem.offset0,0x4
